	.headerflags	@"EF_CUDA_TEXMODE_UNIFIED EF_CUDA_64BIT_ADDRESS EF_CUDA_ACCELERATORS EF_CUDA_SM90 EF_CUDA_VIRTUAL_SM(EF_CUDA_SM90)"
	.elftype	@"ET_EXEC"


//--------------------- .nv.info                  --------------------------
	.section	.nv.info,"",@"SHT_CUDA_INFO"
	.align	4


	//----- nvinfo : EIATTR_REGCOUNT
	.align		4
        /*0000*/ 	.byte	0x04, 0x2f
        /*0002*/ 	.short	(.L_1 - .L_0)
	.align		4
.L_0:
        /*0004*/ 	.word	index@(triton_poi_fused_cat_8)
        /*0008*/ 	.word	0x00000020


	//----- nvinfo : EIATTR_MIN_STACK_SIZE
	.align		4
.L_1:
        /*000c*/ 	.byte	0x04, 0x12
        /*000e*/ 	.short	(.L_3 - .L_2)
	.align		4
.L_2:
        /*0010*/ 	.word	index@(triton_poi_fused_cat_8)
        /*0014*/ 	.word	0x00000000


	//----- nvinfo : EIATTR_FRAME_SIZE
	.align		4
.L_3:
        /*0018*/ 	.byte	0x04, 0x11
        /*001a*/ 	.short	(.L_5 - .L_4)
	.align		4
.L_4:
        /*001c*/ 	.word	index@(triton_poi_fused_cat_8)
        /*0020*/ 	.word	0x00000000


	//----- nvinfo : EIATTR_MIN_STACK_SIZE
	.align		4
.L_5:
        /*0024*/ 	.byte	0x04, 0x12
        /*0026*/ 	.short	(.L_7 - .L_6)
	.align		4
.L_6:
        /*0028*/ 	.word	index@(triton_poi_fused_cat_8)
        /*002c*/ 	.word	0x00000000
.L_7:


//--------------------- .nv.info.triton_poi_fused_cat_8 --------------------------
	.section	.nv.info.triton_poi_fused_cat_8,"",@"SHT_CUDA_INFO"
	.sectionflags	@""
	.align	4


	//----- nvinfo : EIATTR_CUDA_API_VERSION
	.align		4
        /*0000*/ 	.byte	0x04, 0x37
        /*0002*/ 	.short	(.L_9 - .L_8)
.L_8:
        /*0004*/ 	.word	0x0000007c


	//----- nvinfo : EIATTR_KPARAM_INFO
	.align		4
.L_9:
        /*0008*/ 	.byte	0x04, 0x17
        /*000a*/ 	.short	(.L_11 - .L_10)
.L_10:
        /*000c*/ 	.word	0x00000000
        /*0010*/ 	.short	0x0005
        /*0012*/ 	.short	0x0028
        /*0014*/ 	.byte	0x00, 0xf0, 0x11, 0x00


	//----- nvinfo : EIATTR_KPARAM_INFO
	.align		4
.L_11:
        /*0018*/ 	.byte	0x04, 0x17
        /*001a*/ 	.short	(.L_13 - .L_12)
.L_12:
        /*001c*/ 	.word	0x00000000
        /*0020*/ 	.short	0x0004
        /*0022*/ 	.short	0x0020
        /*0024*/ 	.byte	0x00, 0xf4, 0x21, 0x00


	//----- nvinfo : EIATTR_KPARAM_INFO
	.align		4
.L_13:
        /*0028*/ 	.byte	0x04, 0x17
        /*002a*/ 	.short	(.L_15 - .L_14)
.L_14:
        /*002c*/ 	.word	0x00000000
        /*0030*/ 	.short	0x0003
        /*0032*/ 	.short	0x0018
        /*0034*/ 	.byte	0x00, 0xf4, 0x21, 0x00


	//----- nvinfo : EIATTR_KPARAM_INFO
	.align		4
.L_15:
        /*0038*/ 	.byte	0x04, 0x17
        /*003a*/ 	.short	(.L_17 - .L_16)
.L_16:
        /*003c*/ 	.word	0x00000000
        /*0040*/ 	.short	0x0002
        /*0042*/ 	.short	0x0010
        /*0044*/ 	.byte	0x00, 0xf4, 0x21, 0x00


	//----- nvinfo : EIATTR_KPARAM_INFO
	.align		4
.L_17:
        /*0048*/ 	.byte	0x04, 0x17
        /*004a*/ 	.short	(.L_19 - .L_18)
.L_18:
        /*004c*/ 	.word	0x00000000
        /*0050*/ 	.short	0x0001
        /*0052*/ 	.short	0x0008
        /*0054*/ 	.byte	0x00, 0xf4, 0x21, 0x00


	//----- nvinfo : EIATTR_KPARAM_INFO
	.align		4
.L_19:
        /*0058*/ 	.byte	0x04, 0x17
        /*005a*/ 	.short	(.L_21 - .L_20)
.L_20:
        /*005c*/ 	.word	0x00000000
        /*0060*/ 	.short	0x0000
        /*0062*/ 	.short	0x0000
        /*0064*/ 	.byte	0x00, 0xf4, 0x21, 0x00


	//----- nvinfo : EIATTR_SPARSE_MMA_MASK
	.align		4
.L_21:
        /*0068*/ 	.byte	0x03, 0x50
        /*006a*/ 	.short	0x0000


	//----- nvinfo : EIATTR_MAXREG_COUNT
	.align		4
        /*006c*/ 	.byte	0x03, 0x1b
        /*006e*/ 	.short	0x00ff


	//----- nvinfo : EIATTR_EXIT_INSTR_OFFSETS
	.align		4
        /*0070*/ 	.byte	0x04, 0x1c
        /*0072*/ 	.short	(.L_23 - .L_22)


	//   ....[0]....
.L_22:
        /*0074*/ 	.word	0x000006b0


	//----- nvinfo : EIATTR_REQNTID
	.align		4
.L_23:
        /*0078*/ 	.byte	0x04, 0x10
        /*007a*/ 	.short	(.L_25 - .L_24)
.L_24:
        /*007c*/ 	.word	0x00000080
        /*0080*/ 	.word	0x00000001
        /*0084*/ 	.word	0x00000001


	//----- nvinfo : EIATTR_CBANK_PARAM_SIZE
	.align		4
.L_25:
        /*0088*/ 	.byte	0x03, 0x19
        /*008a*/ 	.short	0x002c


	//----- nvinfo : EIATTR_PARAM_CBANK
	.align		4
        /*008c*/ 	.byte	0x04, 0x0a
        /*008e*/ 	.short	(.L_27 - .L_26)
	.align		4
.L_26:
        /*0090*/ 	.word	index@(.nv.constant0.triton_poi_fused_cat_8)
        /*0094*/ 	.short	0x0210
        /*0096*/ 	.short	0x002c


	//----- nvinfo : EIATTR_SW_WAR
	.align		4
.L_27:
        /*0098*/ 	.byte	0x04, 0x36
        /*009a*/ 	.short	(.L_29 - .L_28)
.L_28:
        /*009c*/ 	.word	0x00000008
.L_29:


//--------------------- .nv.callgraph             --------------------------
	.section	.nv.callgraph,"",@"SHT_CUDA_CALLGRAPH"
	.align	4
	.sectionentsize	8
	.align		4
        /*0000*/ 	.word	0x00000000
	.align		4
        /*0004*/ 	.word	0xffffffff
	.align		4
        /*0008*/ 	.word	0x00000000
	.align		4
        /*000c*/ 	.word	0xfffffffe
	.align		4
        /*0010*/ 	.word	0x00000000
	.align		4
        /*0014*/ 	.word	0xfffffffd
	.align		4
        /*0018*/ 	.word	0x00000000
	.align		4
        /*001c*/ 	.word	0xfffffffc


//--------------------- .text.triton_poi_fused_cat_8 --------------------------
	.section	.text.triton_poi_fused_cat_8,"ax",@progbits
	.align	128
        .global         triton_poi_fused_cat_8
        .type           triton_poi_fused_cat_8,@function
        .size           triton_poi_fused_cat_8,(.L_x_1 - triton_poi_fused_cat_8)
        .other          triton_poi_fused_cat_8,@"STO_CUDA_ENTRY STV_DEFAULT"
triton_poi_fused_cat_8:
.text.triton_poi_fused_cat_8:
[----:B------:R-:W-:Y:S01]  /*0000*/  LDC R1, c[0x0][0x28] ;  /* 0x00000a00ff017b82 */ /* 0x000fe20000000800 */
[----:B------:R-:W1:Y:S01]  /*0010*/  S2R R0, SR_TID.X ;  /* 0x0000000000007919 */ /* 0x000e620000002100 */
[----:B------:R-:W-:Y:S01]  /*0020*/  ULDC.64 UR4, c[0x0][0x210] ;  /* 0x0000840000047ab9 */ /* 0x000fe20000000a00 */
[----:B------:R-:W-:-:S05]  /*0030*/  ULDC.64 UR6, c[0x0][0x218] ;  /* 0x0000860000067ab9 */ /* 0x000fca0000000a00 */
[----:B------:R-:W2:Y:S01]  /*0040*/  LDC.64 R20, c[0x0][0x210] ;  /* 0x00008400ff147b82 */ /* 0x000ea20000000a00 */
[----:B------:R-:W3:Y:S01]  /*0050*/  S2R R3, SR_CTAID.X ;  /* 0x0000000000037919 */ /* 0x000ee20000002500 */
[----:B------:R-:W-:Y:S01]  /*0060*/  ULDC.64 UR8, c[0x0][0x220] ;  /* 0x0000880000087ab9 */ /* 0x000fe20000000a00 */
[----:B-1----:R-:W-:-:S05]  /*0070*/  IMAD.SHL.U32 R0, R0, 0x2, RZ ;  /* 0x0000000200007824 */ /* 0x002fca00078e00ff */
[----:B------:R-:W-:-:S05]  /*0080*/  LOP3.LUT R0, R0, 0xfe, RZ, 0xc0, !PT ;  /* 0x000000fe00007812 */ /* 0x000fca00078ec0ff */
[----:B---3--:R-:W-:-:S04]  /*0090*/  IMAD R0, R3, 0x100, R0 ;  /* 0x0000010003007824 */ /* 0x008fc800078e0200 */
[----:B------:R-:W-:Y:S01]  /*00a0*/  IMAD.HI R27, R0, 0x2aaaaaab, RZ ;  /* 0x2aaaaaab001b7827 */ /* 0x000fe200078e02ff */
[----:B------:R-:W-:-:S04]  /*00b0*/  SHF.R.S32.HI R3, RZ, 0x1f, R0 ;  /* 0x0000001fff037819 */ /* 0x000fc80000011400 */
[----:B------:R-:W-:Y:S02]  /*00c0*/  LEA.HI R3, R3, R0, RZ, 0x8 ;  /* 0x0000000003037211 */ /* 0x000fe400078f40ff */
[----:B------:R-:W-:Y:S02]  /*00d0*/  SHF.R.U32.HI R4, RZ, 0x1f, R27 ;  /* 0x0000001fff047819 */ /* 0x000fe4000001161b */
[----:B------:R-:W-:Y:S02]  /*00e0*/  SHF.R.S32.HI R24, RZ, 0x8, R3 ;  /* 0x00000008ff187819 */ /* 0x000fe40000011403 */
[----:B------:R-:W-:Y:S02]  /*00f0*/  LOP3.LUT R3, R3, 0xffffff00, RZ, 0xc0, !PT ;  /* 0xffffff0003037812 */ /* 0x000fe400078ec0ff */
[----:B------:R-:W-:Y:S01]  /*0100*/  LEA.HI.SX32 R27, R27, R4, 0x16 ;  /* 0x000000041b1b7211 */ /* 0x000fe200078fb2ff */
[----:B------:R-:W-:-:S05]  /*0110*/  IMAD.HI R2, R24, 0x2aaaaaab, RZ ;  /* 0x2aaaaaab18027827 */ /* 0x000fca00078e02ff */
[----:B------:R-:W-:-:S04]  /*0120*/  SHF.R.U32.HI R5, RZ, 0x1f, R2 ;  /* 0x0000001fff057819 */ /* 0x000fc80000011602 */
[----:B------:R-:W-:Y:S01]  /*0130*/  LEA.HI R5, R2, R5, RZ, 0x1e ;  /* 0x0000000502057211 */ /* 0x000fe200078ff0ff */
[----:B------:R-:W-:-:S04]  /*0140*/  IMAD.IADD R2, R0, 0x1, -R3 ;  /* 0x0000000100027824 */ /* 0x000fc800078e0a03 */
[----:B------:R-:W-:Y:S02]  /*0150*/  IMAD R24, R5, -0x18, R24 ;  /* 0xffffffe805187824 */ /* 0x000fe400078e0218 */
[----:B------:R-:W-:Y:S02]  /*0160*/  IMAD R3, R27, 0x600, R2 ;  /* 0x000006001b037824 */ /* 0x000fe400078e0202 */
[C---:B------:R-:W-:Y:S02]  /*0170*/  IMAD.SHL.U32 R2, R24.reuse, 0x100, RZ ;  /* 0x0000010018027824 */ /* 0x040fe400078e00ff */
[C---:B------:R-:W-:Y:S01]  /*0180*/  VIADD R6, R24.reuse, 0xfffffff4 ;  /* 0xfffffff418067836 */ /* 0x040fe20000000000 */
[----:B------:R-:W-:Y:S01]  /*0190*/  SHF.R.S32.HI R5, RZ, 0x1f, R3 ;  /* 0x0000001fff057819 */ /* 0x000fe20000011403 */
[----:B------:R-:W-:Y:S01]  /*01a0*/  VIADD R4, R24, 0xfffffffa ;  /* 0xfffffffa18047836 */ /* 0x000fe20000000000 */
[----:B------:R-:W-:Y:S02]  /*01b0*/  IADD3 R3, P0, R2, R3, RZ ;  /* 0x0000000302037210 */ /* 0x000fe40007f1e0ff */
[----:B------:R-:W-:-:S02]  /*01c0*/  ISETP.GE.U32.AND P2, PT, R6, 0x6, PT ;  /* 0x000000060600780c */ /* 0x000fc40003f46070 */
[----:B------:R-:W-:Y:S02]  /*01d0*/  CS2R R8, SRZ ;  /* 0x0000000000087805 */ /* 0x000fe4000001ff00 */
[----:B------:R-:W-:Y:S01]  /*01e0*/  LEA.HI.X.SX32 R2, R2, R5, 0x1, P0 ;  /* 0x0000000502027211 */ /* 0x000fe200000f0eff */
[C---:B------:R-:W-:Y:S01]  /*01f0*/  IMAD.SHL.U32 R22, R3.reuse, 0x4, RZ ;  /* 0x0000000403167824 */ /* 0x040fe200078e00ff */
[----:B------:R-:W-:Y:S02]  /*0200*/  ISETP.GE.U32.AND P0, PT, R4, 0x6, PT ;  /* 0x000000060400780c */ /* 0x000fe40003f06070 */
[----:B------:R-:W-:Y:S02]  /*0210*/  CS2R R4, SRZ ;  /* 0x0000000000047805 */ /* 0x000fe4000001ff00 */
[----:B------:R-:W-:Y:S02]  /*0220*/  SHF.L.U64.HI R23, R3, 0x2, R2 ;  /* 0x0000000203177819 */ /* 0x000fe40000010202 */
[----:B------:R-:W-:-:S02]  /*0230*/  CS2R R6, SRZ ;  /* 0x0000000000067805 */ /* 0x000fc4000001ff00 */
[----:B------:R-:W-:Y:S02]  /*0240*/  IADD3 R16, P1, R22, UR4, RZ ;  /* 0x0000000416107c10 */ /* 0x000fe4000ff3e0ff */
[----:B------:R-:W-:Y:S02]  /*0250*/  CS2R R10, SRZ ;  /* 0x00000000000a7805 */ /* 0x000fe4000001ff00 */
[----:B------:R-:W-:Y:S02]  /*0260*/  IADD3 R18, P3, R22, UR6, RZ ;  /* 0x0000000616127c10 */ /* 0x000fe4000ff7e0ff */
[----:B------:R-:W-:Y:S02]  /*0270*/  CS2R R2, SRZ ;  /* 0x0000000000027805 */ /* 0x000fe4000001ff00 */
[----:B------:R-:W-:Y:S01]  /*0280*/  IADD3.X R17, R23, UR5, RZ, P1, !PT ;  /* 0x0000000517117c10 */ /* 0x000fe20008ffe4ff */
[----:B------:R-:W-:Y:S01]  /*0290*/  ULDC.64 UR4, c[0x0][0x208] ;  /* 0x0000820000047ab9 */ /* 0x000fe20000000a00 */
[----:B------:R-:W-:-:S02]  /*02a0*/  ISETP.GT.AND P1, PT, R24, 0x11, PT ;  /* 0x000000111800780c */ /* 0x000fc40003f24270 */
[----:B------:R-:W-:Y:S01]  /*02b0*/  IADD3.X R19, R23, UR7, RZ, P3, !PT ;  /* 0x0000000717137c10 */ /* 0x000fe20009ffe4ff */
[----:B------:R-:W3:Y:S01]  /*02c0*/  @!P2 LDG.E.64 R4, desc[UR4][R16.64+-0x3000] ;  /* 0xffd000041004a981 */ /* 0x000ee2000c1e1b00 */
[----:B------:R-:W-:Y:S01]  /*02d0*/  IADD3 R28, P4, R22, UR8, RZ ;  /* 0x00000008161c7c10 */ /* 0x000fe2000ff9e0ff */
[----:B------:R-:W-:Y:S02]  /*02e0*/  ULDC.64 UR6, c[0x0][0x228] ;  /* 0x00008a0000067ab9 */ /* 0x000fe40000000a00 */
[----:B------:R-:W4:Y:S01]  /*02f0*/  @!P2 LDG.E.64 R8, desc[UR4][R18.64+-0x3000] ;  /* 0xffd000041208a981 */ /* 0x000f22000c1e1b00 */
[----:B------:R-:W-:Y:S02]  /*0300*/  CS2R R14, SRZ ;  /* 0x00000000000e7805 */ /* 0x000fe4000001ff00 */
[----:B------:R-:W-:Y:S01]  /*0310*/  IADD3.X R29, R23, UR9, RZ, P4, !PT ;  /* 0x00000009171d7c10 */ /* 0x000fe2000a7fe4ff */
[----:B------:R-:W5:Y:S04]  /*0320*/  @!P0 LDG.E.64 R2, desc[UR4][R16.64+-0x1800] ;  /* 0xffe8000410028981 */ /* 0x000f68000c1e1b00 */
[----:B------:R1:W5:Y:S04]  /*0330*/  @P1 LDG.E.64 R6, desc[UR4][R16.64+-0x4800] ;  /* 0xffb8000410061981 */ /* 0x000368000c1e1b00 */
[----:B------:R-:W5:Y:S01]  /*0340*/  @P1 LDG.E.64 R10, desc[UR4][R18.64+-0x4800] ;  /* 0xffb80004120a1981 */ /* 0x000f62000c1e1b00 */
[----:B------:R-:W-:-:S02]  /*0350*/  IADD3 R22, P3, R22, UR6, RZ ;  /* 0x0000000616167c10 */ /* 0x000fc4000ff7e0ff */
[----:B------:R-:W-:Y:S01]  /*0360*/  CS2R R12, SRZ ;  /* 0x00000000000c7805 */ /* 0x000fe2000001ff00 */
[----:B------:R-:W5:Y:S01]  /*0370*/  @P1 LDG.E.64 R14, desc[UR4][R28.64+-0x4800] ;  /* 0xffb800041c0e1981 */ /* 0x000f62000c1e1b00 */
[----:B------:R-:W-:Y:S02]  /*0380*/  IADD3.X R23, R23, UR7, RZ, P3, !PT ;  /* 0x0000000717177c10 */ /* 0x000fe40009ffe4ff */
[----:B-1----:R-:W-:Y:S02]  /*0390*/  CS2R R16, SRZ ;  /* 0x0000000000107805 */ /* 0x002fe4000001ff00 */
[----:B------:R-:W-:Y:S02]  /*03a0*/  ISETP.GE.AND P3, PT, R24, 0x6, PT ;  /* 0x000000061800780c */ /* 0x000fe40003f66270 */
[----:B------:R-:W-:Y:S01]  /*03b0*/  CS2R R24, SRZ ;  /* 0x0000000000187805 */ /* 0x000fe2000001ff00 */
[C---:B------:R-:W-:Y:S01]  /*03c0*/  IMAD R26, R27.reuse, -0x1800, R0 ;  /* 0xffffe8001b1a7824 */ /* 0x040fe200078e0200 */
[----:B------:R3:W5:Y:S04]  /*03d0*/  @!P2 LDG.E.64 R12, desc[UR4][R28.64+-0x3000] ;  /* 0xffd000041c0ca981 */ /* 0x000768000c1e1b00 */
[----:B------:R-:W5:Y:S01]  /*03e0*/  @P1 LDG.E.64 R16, desc[UR4][R22.64+-0x4800] ;  /* 0xffb8000416101981 */ /* 0x000f62000c1e1b00 */
[----:B------:R-:W-:-:S03]  /*03f0*/  IMAD R27, R27, 0x600, R26 ;  /* 0x000006001b1b7824 */ /* 0x000fc600078e021a */
[----:B------:R-:W5:Y:S01]  /*0400*/  @!P0 LDG.E.64 R24, desc[UR4][R18.64+-0x1800] ;  /* 0xffe8000412188981 */ /* 0x000f62000c1e1b00 */
[----:B--2---:R-:W-:Y:S01]  /*0410*/  IMAD.WIDE R26, R27, 0x4, R20 ;  /* 0x000000041b1a7825 */ /* 0x004fe200078e0214 */
[----:B------:R-:W-:-:S06]  /*0420*/  CS2R R20, SRZ ;  /* 0x0000000000147805 */ /* 0x000fcc000001ff00 */
[----:B------:R-:W2:Y:S01]  /*0430*/  @!P3 LDG.E.64 R20, desc[UR4][R26.64] ;  /* 0x000000041a14b981 */ /* 0x000ea2000c1e1b00 */
[----:B---3--:R-:W-:Y:S02]  /*0440*/  SEL R29, R4, RZ, !P2 ;  /* 0x000000ff041d7207 */ /* 0x008fe40005000000 */
[----:B------:R-:W-:Y:S02]  /*0450*/  SEL R4, R5, RZ, !P2 ;  /* 0x000000ff05047207 */ /* 0x000fe40005000000 */
[----:B----4-:R-:W-:Y:S02]  /*0460*/  SEL R8, R8, RZ, !P2 ;  /* 0x000000ff08087207 */ /* 0x010fe40005000000 */
[----:B------:R-:W-:Y:S02]  /*0470*/  SEL R9, R9, RZ, !P2 ;  /* 0x000000ff09097207 */ /* 0x000fe40005000000 */
[----:B-----5:R-:W-:Y:S01]  /*0480*/  SEL R5, R6, RZ, P1 ;  /* 0x000000ff06057207 */ /* 0x020fe20000800000 */
[----:B------:R-:W-:Y:S01]  /*0490*/  FADD R6, R29, R8 ;  /* 0x000000081d067221 */ /* 0x000fe20000000000 */
[----:B------:R-:W-:Y:S01]  /*04a0*/  SEL R10, R10, RZ, P1 ;  /* 0x000000ff0a0a7207 */ /* 0x000fe20000800000 */
[----:B------:R-:W-:Y:S01]  /*04b0*/  FADD R8, R4, R9 ;  /* 0x0000000904087221 */ /* 0x000fe20000000000 */
[----:B------:R-:W-:-:S03]  /*04c0*/  SEL R11, R11, RZ, P1 ;  /* 0x000000ff0b0b7207 */ /* 0x000fc60000800000 */
[----:B------:R-:W-:Y:S02]  /*04d0*/  FADD R9, R5, R10 ;  /* 0x0000000a05097221 */ /* 0x000fe40000000000 */
[----:B------:R-:W1:Y:S01]  /*04e0*/  LDC.64 R4, c[0x0][0x230] ;  /* 0x00008c00ff047b82 */ /* 0x000e620000000a00 */
[----:B------:R-:W-:Y:S02]  /*04f0*/  SEL R10, R7, RZ, P1 ;  /* 0x000000ff070a7207 */ /* 0x000fe40000800000 */
[----:B------:R-:W-:Y:S02]  /*0500*/  SEL R14, R14, RZ, P1 ;  /* 0x000000ff0e0e7207 */ /* 0x000fe40000800000 */
[----:B------:R-:W-:Y:S01]  /*0510*/  SEL R15, R15, RZ, P1 ;  /* 0x000000ff0f0f7207 */ /* 0x000fe20000800000 */
[----:B------:R-:W-:Y:S01]  /*0520*/  FADD R10, R10, R11 ;  /* 0x0000000b0a0a7221 */ /* 0x000fe20000000000 */
[----:B------:R-:W-:Y:S01]  /*0530*/  SEL R16, R16, RZ, P1 ;  /* 0x000000ff10107207 */ /* 0x000fe20000800000 */
[----:B------:R-:W-:Y:S01]  /*0540*/  FADD R11, R9, R14 ;  /* 0x0000000e090b7221 */ /* 0x000fe20000000000 */
[----:B------:R-:W-:Y:S01]  /*0550*/  SEL R17, R17, RZ, P1 ;  /* 0x000000ff11117207 */ /* 0x000fe20000800000 */
[----:B------:R-:W-:Y:S01]  /*0560*/  FADD R10, R10, R15 ;  /* 0x0000000f0a0a7221 */ /* 0x000fe20000000000 */
[----:B------:R-:W-:-:S02]  /*0570*/  SEL R7, R12, RZ, !P2 ;  /* 0x000000ff0c077207 */ /* 0x000fc40005000000 */
[----:B------:R-:W-:Y:S01]  /*0580*/  SEL R9, R2, RZ, !P0 ;  /* 0x000000ff02097207 */ /* 0x000fe20004000000 */
[----:B------:R-:W-:Y:S01]  /*0590*/  FADD R16, R11, R16 ;  /* 0x000000100b107221 */ /* 0x000fe20000000000 */
[----:B------:R-:W-:Y:S01]  /*05a0*/  SEL R13, R13, RZ, !P2 ;  /* 0x000000ff0d0d7207 */ /* 0x000fe20005000000 */
[----:B------:R-:W-:Y:S01]  /*05b0*/  FADD R17, R10, R17 ;  /* 0x000000110a117221 */ /* 0x000fe20000000000 */
[----:B------:R-:W-:Y:S02]  /*05c0*/  SEL R2, R3, RZ, !P0 ;  /* 0x000000ff03027207 */ /* 0x000fe40004000000 */
[----:B------:R-:W-:Y:S02]  /*05d0*/  SEL R24, R24, RZ, !P0 ;  /* 0x000000ff18187207 */ /* 0x000fe40004000000 */
[----:B------:R-:W-:Y:S01]  /*05e0*/  SEL R25, R25, RZ, !P0 ;  /* 0x000000ff19197207 */ /* 0x000fe20004000000 */
[----:B------:R-:W-:Y:S01]  /*05f0*/  FADD R6, R6, R7 ;  /* 0x0000000706067221 */ /* 0x000fe20000000000 */
[----:B------:R-:W-:Y:S01]  /*0600*/  FADD R7, R8, R13 ;  /* 0x0000000d08077221 */ /* 0x000fe20000000000 */
[----:B------:R-:W-:Y:S01]  /*0610*/  FADD R9, R9, R24 ;  /* 0x0000001809097221 */ /* 0x000fe20000000000 */
[----:B------:R-:W-:Y:S01]  /*0620*/  @P2 FSEL R6, R16, RZ, P1 ;  /* 0x000000ff10062208 */ /* 0x000fe20000800000 */
[----:B------:R-:W-:Y:S01]  /*0630*/  FADD R2, R2, R25 ;  /* 0x0000001902027221 */ /* 0x000fe20000000000 */
[----:B------:R-:W-:Y:S01]  /*0640*/  @P2 FSEL R7, R17, RZ, P1 ;  /* 0x000000ff11072208 */ /* 0x000fe20000800000 */
[----:B-1----:R-:W-:Y:S01]  /*0650*/  IMAD.WIDE R4, R0, 0x4, R4 ;  /* 0x0000000400047825 */ /* 0x002fe200078e0204 */
[----:B--2---:R-:W-:-:S02]  /*0660*/  SEL R20, R20, RZ, !P3 ;  /* 0x000000ff14147207 */ /* 0x004fc40005800000 */
[----:B------:R-:W-:Y:S02]  /*0670*/  SEL R21, R21, RZ, !P3 ;  /* 0x000000ff15157207 */ /* 0x000fe40005800000 */
[----:B------:R-:W-:Y:S02]  /*0680*/  @P3 FSEL R20, R9, R6, !P0 ;  /* 0x0000000609143208 */ /* 0x000fe40004000000 */
[----:B------:R-:W-:-:S05]  /*0690*/  @P3 FSEL R21, R2, R7, !P0 ;  /* 0x0000000702153208 */ /* 0x000fca0004000000 */
[----:B------:R-:W-:Y:S01]  /*06a0*/  STG.E.64 desc[UR4][R4.64], R20 ;  /* 0x0000001404007986 */ /* 0x000fe2000c101b04 */
[----:B------:R-:W-:Y:S05]  /*06b0*/  EXIT ;  /* 0x000000000000794d */ /* 0x000fea0003800000 */
.L_x_0:
[----:B------:R-:W-:-:S00]  /*06c0*/  BRA `(.L_x_0) ;  /* 0xfffffffc00fc7947 */ /* 0x000fc0000383ffff */
[----:B------:R-:W-:-:S00]  /*06d0*/  NOP ;  /* 0x0000000000007918 */ /* 0x000fc00000000000 */
        /* <DEDUP_REMOVED lines=10> */
.L_x_1:


//--------------------- .nv.constant0.triton_poi_fused_cat_8 --------------------------
	.section	.nv.constant0.triton_poi_fused_cat_8,"a",@progbits
	.sectionflags	@""
	.align	4
.nv.constant0.triton_poi_fused_cat_8:
	.zero		572
